//
// Generated by NVIDIA NVVM Compiler
//
// Compiler Build ID: CL-36424714
// Cuda compilation tools, release 13.0, V13.0.88
// Based on NVVM 20.0.0
//

.version 9.0
.target sm_100
.address_size 64

	// .globl	_Z10cal_dist_2PdS_PiS0_i

.visible .entry _Z10cal_dist_2PdS_PiS0_i(
	.param .u64 .ptr .align 1 _Z10cal_dist_2PdS_PiS0_i_param_0,
	.param .u64 .ptr .align 1 _Z10cal_dist_2PdS_PiS0_i_param_1,
	.param .u64 .ptr .align 1 _Z10cal_dist_2PdS_PiS0_i_param_2,
	.param .u64 .ptr .align 1 _Z10cal_dist_2PdS_PiS0_i_param_3,
	.param .u32 _Z10cal_dist_2PdS_PiS0_i_param_4
)
{
	.reg .pred 	%p<10>;
	.reg .b32 	%r<41>;
	.reg .b64 	%rd<32>;
	.reg .b64 	%fd<84>;

	ld.param.u64 	%rd3, [_Z10cal_dist_2PdS_PiS0_i_param_0];
	ld.param.u64 	%rd4, [_Z10cal_dist_2PdS_PiS0_i_param_1];
	ld.param.u64 	%rd5, [_Z10cal_dist_2PdS_PiS0_i_param_2];
	ld.param.u64 	%rd6, [_Z10cal_dist_2PdS_PiS0_i_param_3];
	ld.param.u32 	%r22, [_Z10cal_dist_2PdS_PiS0_i_param_4];
	cvta.to.global.u64 	%rd1, %rd4;
	cvta.to.global.u64 	%rd7, %rd6;
	cvta.to.global.u64 	%rd8, %rd5;
	mov.u32 	%r1, %tid.x;
	mov.u32 	%r2, %ctaid.y;
	mul.wide.u32 	%rd9, %r2, 4;
	add.s64 	%rd10, %rd8, %rd9;
	ld.global.u32 	%r23, [%rd10];
	add.s32 	%r3, %r23, -1;
	mul.wide.u32 	%rd11, %r1, 4;
	add.s64 	%rd12, %rd7, %rd11;
	ld.global.u32 	%r4, [%rd12];
	setp.lt.s32 	%p1, %r22, 1;
	mov.f64 	%fd83, 0d0000000000000000;
	@%p1 bra 	$L__BB0_12;
	add.s32 	%r25, %r3, %r4;
	mul.lo.s32 	%r5, %r25, %r22;
	mul.lo.s32 	%r6, %r3, %r22;
	and.b32  	%r7, %r22, 7;
	setp.lt.u32 	%p2, %r22, 8;
	mov.b32 	%r39, 0;
	mov.f64 	%fd83, 0d0000000000000000;
	@%p2 bra 	$L__BB0_4;
	and.b32  	%r39, %r22, 2147483640;
	neg.s32 	%r37, %r39;
	add.s64 	%rd2, %rd1, 32;
	mov.f64 	%fd83, 0d0000000000000000;
	mov.u32 	%r35, %r6;
	mov.u32 	%r36, %r5;
$L__BB0_3:
	.pragma "nounroll";
	mul.wide.s32 	%rd13, %r36, 8;
	add.s64 	%rd14, %rd2, %rd13;
	mul.wide.s32 	%rd15, %r35, 8;
	add.s64 	%rd16, %rd2, %rd15;
	ld.global.f64 	%fd17, [%rd14+-32];
	ld.global.f64 	%fd18, [%rd16+-32];
	sub.f64 	%fd19, %fd17, %fd18;
	fma.rn.f64 	%fd20, %fd19, %fd19, %fd83;
	ld.global.f64 	%fd21, [%rd14+-24];
	ld.global.f64 	%fd22, [%rd16+-24];
	sub.f64 	%fd23, %fd21, %fd22;
	fma.rn.f64 	%fd24, %fd23, %fd23, %fd20;
	ld.global.f64 	%fd25, [%rd14+-16];
	ld.global.f64 	%fd26, [%rd16+-16];
	sub.f64 	%fd27, %fd25, %fd26;
	fma.rn.f64 	%fd28, %fd27, %fd27, %fd24;
	ld.global.f64 	%fd29, [%rd14+-8];
	ld.global.f64 	%fd30, [%rd16+-8];
	sub.f64 	%fd31, %fd29, %fd30;
	fma.rn.f64 	%fd32, %fd31, %fd31, %fd28;
	ld.global.f64 	%fd33, [%rd14];
	ld.global.f64 	%fd34, [%rd16];
	sub.f64 	%fd35, %fd33, %fd34;
	fma.rn.f64 	%fd36, %fd35, %fd35, %fd32;
	ld.global.f64 	%fd37, [%rd14+8];
	ld.global.f64 	%fd38, [%rd16+8];
	sub.f64 	%fd39, %fd37, %fd38;
	fma.rn.f64 	%fd40, %fd39, %fd39, %fd36;
	ld.global.f64 	%fd41, [%rd14+16];
	ld.global.f64 	%fd42, [%rd16+16];
	sub.f64 	%fd43, %fd41, %fd42;
	fma.rn.f64 	%fd44, %fd43, %fd43, %fd40;
	ld.global.f64 	%fd45, [%rd14+24];
	ld.global.f64 	%fd46, [%rd16+24];
	sub.f64 	%fd47, %fd45, %fd46;
	fma.rn.f64 	%fd83, %fd47, %fd47, %fd44;
	add.s32 	%r37, %r37, 8;
	add.s32 	%r36, %r36, 8;
	add.s32 	%r35, %r35, 8;
	setp.ne.s32 	%p3, %r37, 0;
	@%p3 bra 	$L__BB0_3;
$L__BB0_4:
	setp.eq.s32 	%p4, %r7, 0;
	@%p4 bra 	$L__BB0_12;
	and.b32  	%r17, %r22, 3;
	setp.lt.u32 	%p5, %r7, 4;
	@%p5 bra 	$L__BB0_7;
	add.s32 	%r26, %r39, %r5;
	mul.wide.s32 	%rd17, %r26, 8;
	add.s64 	%rd18, %rd1, %rd17;
	ld.global.f64 	%fd49, [%rd18];
	add.s32 	%r27, %r39, %r6;
	mul.wide.s32 	%rd19, %r27, 8;
	add.s64 	%rd20, %rd1, %rd19;
	ld.global.f64 	%fd50, [%rd20];
	sub.f64 	%fd51, %fd49, %fd50;
	fma.rn.f64 	%fd52, %fd51, %fd51, %fd83;
	ld.global.f64 	%fd53, [%rd18+8];
	ld.global.f64 	%fd54, [%rd20+8];
	sub.f64 	%fd55, %fd53, %fd54;
	fma.rn.f64 	%fd56, %fd55, %fd55, %fd52;
	ld.global.f64 	%fd57, [%rd18+16];
	ld.global.f64 	%fd58, [%rd20+16];
	sub.f64 	%fd59, %fd57, %fd58;
	fma.rn.f64 	%fd60, %fd59, %fd59, %fd56;
	ld.global.f64 	%fd61, [%rd18+24];
	ld.global.f64 	%fd62, [%rd20+24];
	sub.f64 	%fd63, %fd61, %fd62;
	fma.rn.f64 	%fd83, %fd63, %fd63, %fd60;
	add.s32 	%r39, %r39, 4;
$L__BB0_7:
	setp.eq.s32 	%p6, %r17, 0;
	@%p6 bra 	$L__BB0_12;
	setp.eq.s32 	%p7, %r17, 1;
	@%p7 bra 	$L__BB0_10;
	add.s32 	%r28, %r39, %r5;
	mul.wide.s32 	%rd21, %r28, 8;
	add.s64 	%rd22, %rd1, %rd21;
	ld.global.f64 	%fd65, [%rd22];
	add.s32 	%r29, %r39, %r6;
	mul.wide.s32 	%rd23, %r29, 8;
	add.s64 	%rd24, %rd1, %rd23;
	ld.global.f64 	%fd66, [%rd24];
	sub.f64 	%fd67, %fd65, %fd66;
	fma.rn.f64 	%fd68, %fd67, %fd67, %fd83;
	ld.global.f64 	%fd69, [%rd22+8];
	ld.global.f64 	%fd70, [%rd24+8];
	sub.f64 	%fd71, %fd69, %fd70;
	fma.rn.f64 	%fd83, %fd71, %fd71, %fd68;
	add.s32 	%r39, %r39, 2;
$L__BB0_10:
	and.b32  	%r30, %r22, 1;
	setp.eq.b32 	%p8, %r30, 1;
	not.pred 	%p9, %p8;
	@%p9 bra 	$L__BB0_12;
	add.s32 	%r31, %r39, %r5;
	mul.wide.s32 	%rd25, %r31, 8;
	add.s64 	%rd26, %rd1, %rd25;
	ld.global.f64 	%fd72, [%rd26];
	add.s32 	%r32, %r39, %r6;
	mul.wide.s32 	%rd27, %r32, 8;
	add.s64 	%rd28, %rd1, %rd27;
	ld.global.f64 	%fd73, [%rd28];
	sub.f64 	%fd74, %fd72, %fd73;
	fma.rn.f64 	%fd83, %fd74, %fd74, %fd83;
$L__BB0_12:
	cvta.to.global.u64 	%rd29, %rd3;
	sqrt.rn.f64 	%fd75, %fd83;
	mov.u32 	%r33, %nctaid.y;
	mad.lo.s32 	%r34, %r1, %r33, %r2;
	mul.wide.u32 	%rd30, %r34, 8;
	add.s64 	%rd31, %rd29, %rd30;
	st.global.f64 	[%rd31], %fd75;
	ret;

}


// ===== COMPILED SASS (sm_100) =====

	.target	sm_100

	.elftype	@"ET_EXEC"


//--------------------- .note.nv.tkinfo           --------------------------
	.section	.note.nv.tkinfo,"",@"SHT_NOTE"
	.sectionflags	@"SHF_NOTE_NV_TKINFO"
	.tkinfo
        /*0018*/ 	.word	0x00000002
        /*0030*/ 	.string	""
        /*0030*/ 	.string	"ptxas"
        /*0030*/ 	.string	"Cuda compilation tools, release 13.0, V13.0.88"
        /*0030*/ 	.string	"Build cuda_13.0.r13.0/compiler.36424714_0"
        /*0030*/ 	.string	"-arch sm_100 -m 64 "



//--------------------- .note.nv.cuinfo           --------------------------
	.section	.note.nv.cuinfo,"",@"SHT_NOTE"
	.sectionflags	@"SHF_NOTE_NV_CUINFO"
        /*0018*/ 	.short	0x0002
        /*001a*/ 	.short	0x0064
        /*001c*/ 	.short	0x0082
	.zero		2


//--------------------- .nv.info                  --------------------------
	.section	.nv.info,"",@"SHT_CUDA_INFO"
	.align	4


	//----- nvinfo : EIATTR_REGCOUNT
	.align		4
        /*0000*/ 	.byte	0x04, 0x2f
        /*0002*/ 	.short	(.L_1 - .L_0)
	.align		4
.L_0:
        /*0004*/ 	.word	index@(_Z10cal_dist_2PdS_PiS0_i)
        /*0008*/ 	.word	0x00000020


	//----- nvinfo : EIATTR_FRAME_SIZE
	.align		4
.L_1:
        /*000c*/ 	.byte	0x04, 0x11
        /*000e*/ 	.short	(.L_3 - .L_2)
	.align		4
.L_2:
        /*0010*/ 	.word	index@($__internal_0_$__cuda_sm20_dsqrt_rn_f64_mediumpath_v1)
        /*0014*/ 	.word	0x00000000


	//----- nvinfo : EIATTR_FRAME_SIZE
	.align		4
.L_3:
        /*0018*/ 	.byte	0x04, 0x11
        /*001a*/ 	.short	(.L_5 - .L_4)
	.align		4
.L_4:
        /*001c*/ 	.word	index@(_Z10cal_dist_2PdS_PiS0_i)
        /*0020*/ 	.word	0x00000000


	//----- nvinfo : EIATTR_MIN_STACK_SIZE
	.align		4
.L_5:
        /*0024*/ 	.byte	0x04, 0x12
        /*0026*/ 	.short	(.L_7 - .L_6)
	.align		4
.L_6:
        /*0028*/ 	.word	index@(_Z10cal_dist_2PdS_PiS0_i)
        /*002c*/ 	.word	0x00000000
.L_7:


//--------------------- .nv.compat                --------------------------
	.section	.nv.compat,"",@"SHT_CUDA_COMPAT_INFO"
	.align	4
        /*0000*/ 	.byte	0x02, 0x09, 0x00, 0x00, 0x02, 0x02, 0x01, 0x00, 0x02, 0x05, 0x05, 0x00, 0x03, 0x07, 0x01, 0x01
        /*0010*/ 	.byte	0x02, 0x03, 0x00, 0x00, 0x02, 0x06, 0x01, 0x00, 0x04, 0x0b, 0x08, 0x00, 0x01, 0x00, 0x00, 0x00
        /*0020*/ 	.byte	0x00, 0x00, 0x00, 0x00


//--------------------- .nv.info._Z10cal_dist_2PdS_PiS0_i --------------------------
	.section	.nv.info._Z10cal_dist_2PdS_PiS0_i,"",@"SHT_CUDA_INFO"
	.sectionflags	@""
	.align	4


	//----- nvinfo : EIATTR_CUDA_API_VERSION
	.align		4
        /*0000*/ 	.byte	0x04, 0x37
        /*0002*/ 	.short	(.L_9 - .L_8)
.L_8:
        /*0004*/ 	.word	0x00000082


	//----- nvinfo : EIATTR_KPARAM_INFO
	.align		4
.L_9:
        /*0008*/ 	.byte	0x04, 0x17
        /*000a*/ 	.short	(.L_11 - .L_10)
.L_10:
        /*000c*/ 	.word	0x00000000
        /*0010*/ 	.short	0x0004
        /*0012*/ 	.short	0x0020
        /*0014*/ 	.byte	0x00, 0xf0, 0x11, 0x00


	//----- nvinfo : EIATTR_KPARAM_INFO
	.align		4
.L_11:
        /*0018*/ 	.byte	0x04, 0x17
        /*001a*/ 	.short	(.L_13 - .L_12)
.L_12:
        /*001c*/ 	.word	0x00000000
        /*0020*/ 	.short	0x0003
        /*0022*/ 	.short	0x0018
        /*0024*/ 	.byte	0x00, 0xf5, 0x21, 0x00


	//----- nvinfo : EIATTR_KPARAM_INFO
	.align		4
.L_13:
        /*0028*/ 	.byte	0x04, 0x17
        /*002a*/ 	.short	(.L_15 - .L_14)
.L_14:
        /*002c*/ 	.word	0x00000000
        /*0030*/ 	.short	0x0002
        /*0032*/ 	.short	0x0010
        /*0034*/ 	.byte	0x00, 0xf5, 0x21, 0x00


	//----- nvinfo : EIATTR_KPARAM_INFO
	.align		4
.L_15:
        /*0038*/ 	.byte	0x04, 0x17
        /*003a*/ 	.short	(.L_17 - .L_16)
.L_16:
        /*003c*/ 	.word	0x00000000
        /*0040*/ 	.short	0x0001
        /*0042*/ 	.short	0x0008
        /*0044*/ 	.byte	0x00, 0xf5, 0x21, 0x00


	//----- nvinfo : EIATTR_KPARAM_INFO
	.align		4
.L_17:
        /*0048*/ 	.byte	0x04, 0x17
        /*004a*/ 	.short	(.L_19 - .L_18)
.L_18:
        /*004c*/ 	.word	0x00000000
        /*0050*/ 	.short	0x0000
        /*0052*/ 	.short	0x0000
        /*0054*/ 	.byte	0x00, 0xf5, 0x21, 0x00


	//----- nvinfo : EIATTR_SPARSE_MMA_MASK
	.align		4
.L_19:
        /*0058*/ 	.byte	0x03, 0x50
        /*005a*/ 	.short	0x0000


	//----- nvinfo : EIATTR_MAXREG_COUNT
	.align		4
        /*005c*/ 	.byte	0x03, 0x1b
        /*005e*/ 	.short	0x00ff


	//----- nvinfo : EIATTR_MERCURY_ISA_VERSION
	.align		4
        /*0060*/ 	.byte	0x03, 0x5f
        /*0062*/ 	.short	0x0101


	//----- nvinfo : EIATTR_VRC_CTA_INIT_COUNT
	.align		4
        /*0064*/ 	.byte	0x02, 0x4a
	.zero		1
	.zero		1


	//----- nvinfo : EIATTR_EXIT_INSTR_OFFSETS
	.align		4
        /*0068*/ 	.byte	0x04, 0x1c
        /*006a*/ 	.short	(.L_21 - .L_20)


	//   ....[0]....
.L_20:
        /*006c*/ 	.word	0x00000980


	//----- nvinfo : EIATTR_CRS_STACK_SIZE
	.align		4
.L_21:
        /*0070*/ 	.byte	0x04, 0x1e
        /*0072*/ 	.short	(.L_23 - .L_22)
.L_22:
        /*0074*/ 	.word	0x00000000


	//----- nvinfo : EIATTR_CBANK_PARAM_SIZE
	.align		4
.L_23:
        /*0078*/ 	.byte	0x03, 0x19
        /*007a*/ 	.short	0x0024


	//----- nvinfo : EIATTR_PARAM_CBANK
	.align		4
        /*007c*/ 	.byte	0x04, 0x0a
        /*007e*/ 	.short	(.L_25 - .L_24)
	.align		4
.L_24:
        /*0080*/ 	.word	index@(.nv.constant0._Z10cal_dist_2PdS_PiS0_i)
        /*0084*/ 	.short	0x0380
        /*0086*/ 	.short	0x0024


	//----- nvinfo : EIATTR_SW_WAR
	.align		4
.L_25:
        /*0088*/ 	.byte	0x04, 0x36
        /*008a*/ 	.short	(.L_27 - .L_26)
.L_26:
        /*008c*/ 	.word	0x00000008
.L_27:


//--------------------- .nv.callgraph             --------------------------
	.section	.nv.callgraph,"",@"SHT_CUDA_CALLGRAPH"
	.align	4
	.sectionentsize	8
	.align		4
        /*0000*/ 	.word	0x00000000
	.align		4
        /*0004*/ 	.word	0xffffffff
	.align		4
        /*0008*/ 	.word	0x00000000
	.align		4
        /*000c*/ 	.word	0xfffffffe
	.align		4
        /*0010*/ 	.word	0x00000000
	.align		4
        /*0014*/ 	.word	0xfffffffd
	.align		4
        /*0018*/ 	.word	0x00000000
	.align		4
        /*001c*/ 	.word	0xfffffffc


//--------------------- .text._Z10cal_dist_2PdS_PiS0_i --------------------------
	.section	.text._Z10cal_dist_2PdS_PiS0_i,"ax",@progbits
	.align	128
        .global         _Z10cal_dist_2PdS_PiS0_i
        .type           _Z10cal_dist_2PdS_PiS0_i,@function
        .size           _Z10cal_dist_2PdS_PiS0_i,(.L_x_11 - _Z10cal_dist_2PdS_PiS0_i)
        .other          _Z10cal_dist_2PdS_PiS0_i,@"STO_CUDA_ENTRY STV_DEFAULT"
_Z10cal_dist_2PdS_PiS0_i:
.text._Z10cal_dist_2PdS_PiS0_i:
[----:B------:R-:W-:Y:S08]  /*0000*/  LDC R1, c[0x0][0x37c] ;  /* 0x0000df00ff017b82 */ /* 0x000ff00000000800 */
[----:B------:R-:W0:Y:S01]  /*0010*/  LDC R0, c[0x0][0x3a0] ;  /* 0x0000e800ff007b82 */ /* 0x000e220000000800 */
[----:B------:R-:W1:Y:S01]  /*0020*/  S2R R2, SR_TID.X ;  /* 0x0000000000027919 */ /* 0x000e620000002100 */
[----:B------:R-:W2:Y:S01]  /*0030*/  LDCU.64 UR6, c[0x0][0x358] ;  /* 0x00006b00ff0677ac */ /* 0x000ea20008000a00 */
[----:B------:R-:W-:Y:S01]  /*0040*/  CS2R R14, SRZ ;  /* 0x00000000000e7805 */ /* 0x000fe2000001ff00 */
[----:B------:R-:W3:Y:S01]  /*0050*/  S2R R3, SR_CTAID.Y ;  /* 0x0000000000037919 */ /* 0x000ee20000002600 */
[----:B0-----:R-:W-:-:S13]  /*0060*/  ISETP.GE.AND P0, PT, R0, 0x1, PT ;  /* 0x000000010000780c */ /* 0x001fda0003f06270 */
[----:B-123--:R-:W-:Y:S05]  /*0070*/  @!P0 BRA `(.L_x_0) ;  /* 0x0000000400dc8947 */ /* 0x00efea0003800000 */
[----:B------:R-:W0:Y:S08]  /*0080*/  LDC.64 R8, c[0x0][0x390] ;  /* 0x0000e400ff087b82 */ /* 0x000e300000000a00 */
[----:B------:R-:W1:Y:S01]  /*0090*/  LDC.64 R10, c[0x0][0x398] ;  /* 0x0000e600ff0a7b82 */ /* 0x000e620000000a00 */
[----:B0-----:R-:W-:-:S06]  /*00a0*/  IMAD.WIDE.U32 R8, R3, 0x4, R8 ;  /* 0x0000000403087825 */ /* 0x001fcc00078e0008 */
[----:B------:R-:W2:Y:S01]  /*00b0*/  LDG.E R8, desc[UR6][R8.64] ;  /* 0x0000000608087981 */ /* 0x000ea2000c1e1900 */
[----:B-1----:R-:W-:-:S06]  /*00c0*/  IMAD.WIDE.U32 R10, R2, 0x4, R10 ;  /* 0x00000004020a7825 */ /* 0x002fcc00078e000a */
[----:B------:R-:W3:Y:S01]  /*00d0*/  LDG.E R10, desc[UR6][R10.64] ;  /* 0x000000060a0a7981 */ /* 0x000ee2000c1e1900 */
[C---:B------:R-:W-:Y:S02]  /*00e0*/  ISETP.GE.U32.AND P1, PT, R0.reuse, 0x8, PT ;  /* 0x000000080000780c */ /* 0x040fe40003f26070 */
[----:B------:R-:W-:Y:S01]  /*00f0*/  LOP3.LUT R5, R0, 0x7, RZ, 0xc0, !PT ;  /* 0x0000000700057812 */ /* 0x000fe200078ec0ff */
[----:B------:R-:W-:Y:S01]  /*0100*/  HFMA2 R6, -RZ, RZ, 0, 0 ;  /* 0x00000000ff067431 */ /* 0x000fe200000001ff */
[----:B------:R-:W-:Y:S02]  /*0110*/  CS2R R14, SRZ ;  /* 0x00000000000e7805 */ /* 0x000fe4000001ff00 */
[----:B------:R-:W-:Y:S01]  /*0120*/  ISETP.NE.AND P0, PT, R5, RZ, PT ;  /* 0x000000ff0500720c */ /* 0x000fe20003f05270 */
[----:B--2---:R-:W-:-:S04]  /*0130*/  VIADD R7, R8, 0xffffffff ;  /* 0xffffffff08077836 */ /* 0x004fc80000000000 */
[C---:B---3--:R-:W-:Y:S02]  /*0140*/  IMAD.IADD R27, R7.reuse, 0x1, R10 ;  /* 0x00000001071b7824 */ /* 0x048fe400078e020a */
[-C--:B------:R-:W-:Y:S02]  /*0150*/  IMAD R7, R7, R0.reuse, RZ ;  /* 0x0000000007077224 */ /* 0x080fe400078e02ff */
[----:B------:R-:W-:Y:S01]  /*0160*/  IMAD R27, R27, R0, RZ ;  /* 0x000000001b1b7224 */ /* 0x000fe200078e02ff */
[----:B------:R-:W-:Y:S06]  /*0170*/  @!P1 BRA `(.L_x_1) ;  /* 0x0000000000c49947 */ /* 0x000fec0003800000 */
[----:B------:R-:W0:Y:S01]  /*0180*/  LDCU.64 UR4, c[0x0][0x388] ;  /* 0x00007100ff0477ac */ /* 0x000e220008000a00 */
[----:B------:R-:W-:Y:S01]  /*0190*/  LOP3.LUT R6, R0, 0x7ffffff8, RZ, 0xc0, !PT ;  /* 0x7ffffff800067812 */ /* 0x000fe200078ec0ff */
[----:B------:R-:W-:Y:S01]  /*01a0*/  IMAD.MOV.U32 R29, RZ, RZ, R7 ;  /* 0x000000ffff1d7224 */ /* 0x000fe200078e0007 */
[----:B------:R-:W-:Y:S01]  /*01b0*/  CS2R R14, SRZ ;  /* 0x00000000000e7805 */ /* 0x000fe2000001ff00 */
[----:B------:R-:W-:Y:S01]  /*01c0*/  IMAD.MOV.U32 R4, RZ, RZ, R27 ;  /* 0x000000ffff047224 */ /* 0x000fe200078e001b */
[----:B------:R-:W-:Y:S01]  /*01d0*/  IADD3 R26, PT, PT, -R6, RZ, RZ ;  /* 0x000000ff061a7210 */ /* 0x000fe20007ffe1ff */
[----:B0-----:R-:W-:-:S04]  /*01e0*/  UIADD3 UR4, UP0, UPT, UR4, 0x20, URZ ;  /* 0x0000002004047890 */ /* 0x001fc8000ff1e0ff */
[----:B------:R-:W-:Y:S02]  /*01f0*/  UIADD3.X UR5, UPT, UPT, URZ, UR5, URZ, UP0, !UPT ;  /* 0x00000005ff057290 */ /* 0x000fe400087fe4ff */
[----:B------:R-:W-:-:S04]  /*0200*/  IMAD.U32 R8, RZ, RZ, UR4 ;  /* 0x00000004ff087e24 */ /* 0x000fc8000f8e00ff */
[----:B------:R-:W-:-:S07]  /*0210*/  IMAD.U32 R9, RZ, RZ, UR5 ;  /* 0x00000005ff097e24 */ /* 0x000fce000f8e00ff */
.L_x_2:
[----:B------:R-:W-:-:S04]  /*0220*/  IMAD.WIDE R12, R4, 0x8, R8 ;  /* 0x00000008040c7825 */ /* 0x000fc800078e0208 */
[----:B------:R-:W-:Y:S01]  /*0230*/  IMAD.WIDE R22, R29, 0x8, R8 ;  /* 0x000000081d167825 */ /* 0x000fe200078e0208 */
[----:B------:R-:W2:Y:S04]  /*0240*/  LDG.E.64 R10, desc[UR6][R12.64+-0x20] ;  /* 0xffffe0060c0a7981 */ /* 0x000ea8000c1e1b00 */
[----:B------:R-:W2:Y:S04]  /*0250*/  LDG.E.64 R16, desc[UR6][R22.64+-0x20] ;  /* 0xffffe00616107981 */ /* 0x000ea8000c1e1b00 */
[----:B------:R-:W3:Y:S04]  /*0260*/  LDG.E.64 R20, desc[UR6][R12.64+-0x18] ;  /* 0xffffe8060c147981 */ /* 0x000ee8000c1e1b00 */
[----:B------:R-:W4:Y:S04]  /*0270*/  LDG.E.64 R18, desc[UR6][R12.64+-0x10] ;  /* 0xfffff0060c127981 */ /* 0x000f28000c1e1b00 */
[----:B------:R-:W5:Y:S01]  /*0280*/  LDG.E.64 R24, desc[UR6][R22.64+0x18] ;  /* 0x0000180616187981 */ /* 0x000f62000c1e1b00 */
[----:B--2---:R-:W-:-:S03]  /*0290*/  DADD R16, R10, -R16 ;  /* 0x000000000a107229 */ /* 0x004fc60000000810 */
[----:B------:R-:W3:Y:S05]  /*02a0*/  LDG.E.64 R10, desc[UR6][R22.64+-0x18] ;  /* 0xffffe806160a7981 */ /* 0x000eea000c1e1b00 */
[----:B------:R-:W-:Y:S01]  /*02b0*/  DFMA R16, R16, R16, R14 ;  /* 0x000000101010722b */ /* 0x000fe2000000000e */
[----:B------:R-:W4:Y:S01]  /*02c0*/  LDG.E.64 R14, desc[UR6][R22.64+-0x10] ;  /* 0xfffff006160e7981 */ /* 0x000f22000c1e1b00 */
[----:B---3--:R-:W-:-:S03]  /*02d0*/  DADD R10, R20, -R10 ;  /* 0x00000000140a7229 */ /* 0x008fc6000000080a */
[----:B------:R-:W2:Y:S05]  /*02e0*/  LDG.E.64 R20, desc[UR6][R12.64+-0x8] ;  /* 0xfffff8060c147981 */ /* 0x000eaa000c1e1b00 */
[----:B------:R-:W-:Y:S02]  /*02f0*/  DFMA R16, R10, R10, R16 ;  /* 0x0000000a0a10722b */ /* 0x000fe40000000010 */
[----:B----4-:R-:W-:Y:S01]  /*0300*/  DADD R14, R18, -R14 ;  /* 0x00000000120e7229 */ /* 0x010fe2000000080e */
[----:B------:R-:W2:Y:S04]  /*0310*/  LDG.E.64 R10, desc[UR6][R22.64+-0x8] ;  /* 0xfffff806160a7981 */ /* 0x000ea8000c1e1b00 */
[----:B------:R-:W3:Y:S03]  /*0320*/  LDG.E.64 R18, desc[UR6][R12.64] ;  /* 0x000000060c127981 */ /* 0x000ee6000c1e1b00 */
[----:B------:R-:W-:Y:S01]  /*0330*/  DFMA R14, R14, R14, R16 ;  /* 0x0000000e0e0e722b */ /* 0x000fe20000000010 */
[----:B------:R-:W3:Y:S01]  /*0340*/  LDG.E.64 R16, desc[UR6][R22.64] ;  /* 0x0000000616107981 */ /* 0x000ee2000c1e1b00 */
[----:B--2---:R-:W-:-:S03]  /*0350*/  DADD R10, R20, -R10 ;  /* 0x00000000140a7229 */ /* 0x004fc6000000080a */
[----:B------:R-:W2:Y:S05]  /*0360*/  LDG.E.64 R20, desc[UR6][R22.64+0x8] ;  /* 0x0000080616147981 */ /* 0x000eaa000c1e1b00 */
[----:B------:R-:W-:Y:S02]  /*0370*/  DFMA R14, R10, R10, R14 ;  /* 0x0000000a0a0e722b */ /* 0x000fe4000000000e */
[----:B---3--:R-:W-:Y:S01]  /*0380*/  DADD R16, R18, -R16 ;  /* 0x0000000012107229 */ /* 0x008fe20000000810 */
[----:B------:R-:W3:Y:S04]  /*0390*/  LDG.E.64 R10, desc[UR6][R22.64+0x10] ;  /* 0x00001006160a7981 */ /* 0x000ee8000c1e1b00 */
[----:B------:R-:W2:Y:S03]  /*03a0*/  LDG.E.64 R18, desc[UR6][R12.64+0x8] ;  /* 0x000008060c127981 */ /* 0x000ea6000c1e1b00 */
[----:B------:R-:W-:Y:S01]  /*03b0*/  DFMA R16, R16, R16, R14 ;  /* 0x000000101010722b */ /* 0x000fe2000000000e */
[----:B------:R-:W3:Y:S04]  /*03c0*/  LDG.E.64 R14, desc[UR6][R12.64+0x10] ;  /* 0x000010060c0e7981 */ /* 0x000ee8000c1e1b00 */
[----:B------:R-:W5:Y:S01]  /*03d0*/  LDG.E.64 R12, desc[UR6][R12.64+0x18] ;  /* 0x000018060c0c7981 */ /* 0x000f62000c1e1b00 */
[----:B------:R-:W-:-:S04]  /*03e0*/  IADD3 R26, PT, PT, R26, 0x8, RZ ;  /* 0x000000081a1a7810 */ /* 0x000fc80007ffe0ff */
[----:B------:R-:W-:Y:S01]  /*03f0*/  ISETP.NE.AND P1, PT, R26, RZ, PT ;  /* 0x000000ff1a00720c */ /* 0x000fe20003f25270 */
[----:B------:R-:W-:Y:S02]  /*0400*/  VIADD R4, R4, 0x8 ;  /* 0x0000000804047836 */ /* 0x000fe40000000000 */
[----:B------:R-:W-:Y:S01]  /*0410*/  VIADD R29, R29, 0x8 ;  /* 0x000000081d1d7836 */ /* 0x000fe20000000000 */
[----:B--2---:R-:W-:Y:S02]  /*0420*/  DADD R18, R18, -R20 ;  /* 0x0000000012127229 */ /* 0x004fe40000000814 */
[----:B---3--:R-:W-:-:S06]  /*0430*/  DADD R10, R14, -R10 ;  /* 0x000000000e0a7229 */ /* 0x008fcc000000080a */
[----:B------:R-:W-:Y:S02]  /*0440*/  DFMA R16, R18, R18, R16 ;  /* 0x000000121210722b */ /* 0x000fe40000000010 */
[----:B-----5:R-:W-:-:S06]  /*0450*/  DADD R24, R12, -R24 ;  /* 0x000000000c187229 */ /* 0x020fcc0000000818 */
[----:B------:R-:W-:-:S08]  /*0460*/  DFMA R16, R10, R10, R16 ;  /* 0x0000000a0a10722b */ /* 0x000fd00000000010 */
[----:B------:R-:W-:Y:S01]  /*0470*/  DFMA R14, R24, R24, R16 ;  /* 0x00000018180e722b */ /* 0x000fe20000000010 */
[----:B------:R-:W-:Y:S10]  /*0480*/  @P1 BRA `(.L_x_2) ;  /* 0xfffffffc00641947 */ /* 0x000ff4000383ffff */
.L_x_1:
[----:B------:R-:W-:Y:S05]  /*0490*/  @!P0 BRA `(.L_x_0) ;  /* 0x0000000000d48947 */ /* 0x000fea0003800000 */
[----:B------:R-:W-:Y:S02]  /*04a0*/  ISETP.GE.U32.AND P0, PT, R5, 0x4, PT ;  /* 0x000000040500780c */ /* 0x000fe40003f06070 */
[----:B------:R-:W-:-:S04]  /*04b0*/  LOP3.LUT R26, R0, 0x3, RZ, 0xc0, !PT ;  /* 0x00000003001a7812 */ /* 0x000fc800078ec0ff */
[----:B------:R-:W-:-:S07]  /*04c0*/  ISETP.NE.AND P1, PT, R26, RZ, PT ;  /* 0x000000ff1a00720c */ /* 0x000fce0003f25270 */
[----:B------:R-:W-:Y:S06]  /*04d0*/  @!P0 BRA `(.L_x_3) ;  /* 0x0000000000588947 */ /* 0x000fec0003800000 */
[----:B------:R-:W0:Y:S01]  /*04e0*/  LDC.64 R24, c[0x0][0x388] ;  /* 0x0000e200ff187b82 */ /* 0x000e220000000a00 */
[----:B------:R-:W-:Y:S01]  /*04f0*/  IADD3 R29, PT, PT, R27, R6, RZ ;  /* 0x000000061b1d7210 */ /* 0x000fe20007ffe0ff */
[----:B------:R-:W-:-:S04]  /*0500*/  IMAD.IADD R5, R7, 0x1, R6 ;  /* 0x0000000107057824 */ /* 0x000fc800078e0206 */
[----:B0-----:R-:W-:-:S04]  /*0510*/  IMAD.WIDE R28, R29, 0x8, R24 ;  /* 0x000000081d1c7825 */ /* 0x001fc800078e0218 */
[----:B------:R-:W-:Y:S01]  /*0520*/  IMAD.WIDE R24, R5, 0x8, R24 ;  /* 0x0000000805187825 */ /* 0x000fe200078e0218 */
[----:B------:R-:W2:Y:S04]  /*0530*/  LDG.E.64 R22, desc[UR6][R28.64] ;  /* 0x000000061c167981 */ /* 0x000ea8000c1e1b00 */
[----:B------:R-:W2:Y:S04]  /*0540*/  LDG.E.64 R4, desc[UR6][R24.64] ;  /* 0x0000000618047981 */ /* 0x000ea8000c1e1b00 */
[----:B------:R-:W3:Y:S04]  /*0550*/  LDG.E.64 R8, desc[UR6][R28.64+0x8] ;  /* 0x000008061c087981 */ /* 0x000ee8000c1e1b00 */
[----:B------:R-:W3:Y:S04]  /*0560*/  LDG.E.64 R10, desc[UR6][R24.64+0x8] ;  /* 0x00000806180a7981 */ /* 0x000ee8000c1e1b00 */
[----:B------:R-:W4:Y:S04]  /*0570*/  LDG.E.64 R12, desc[UR6][R28.64+0x10] ;  /* 0x000010061c0c7981 */ /* 0x000f28000c1e1b00 */
[----:B------:R-:W4:Y:S04]  /*0580*/  LDG.E.64 R16, desc[UR6][R24.64+0x10] ;  /* 0x0000100618107981 */ /* 0x000f28000c1e1b00 */
[----:B------:R-:W5:Y:S04]  /*0590*/  LDG.E.64 R18, desc[UR6][R28.64+0x18] ;  /* 0x000018061c127981 */ /* 0x000f68000c1e1b00 */
[----:B------:R-:W5:Y:S01]  /*05a0*/  LDG.E.64 R20, desc[UR6][R24.64+0x18] ;  /* 0x0000180618147981 */ /* 0x000f62000c1e1b00 */
[----:B------:R-:W-:Y:S01]  /*05b0*/  VIADD R6, R6, 0x4 ;  /* 0x0000000406067836 */ /* 0x000fe20000000000 */
[----:B--2---:R-:W-:-:S08]  /*05c0*/  DADD R4, R22, -R4 ;  /* 0x0000000016047229 */ /* 0x004fd00000000804 */
[----:B------:R-:W-:Y:S02]  /*05d0*/  DFMA R4, R4, R4, R14 ;  /* 0x000000040404722b */ /* 0x000fe4000000000e */
[----:B---3--:R-:W-:Y:S02]  /*05e0*/  DADD R8, R8, -R10 ;  /* 0x0000000008087229 */ /* 0x008fe4000000080a */
[----:B----4-:R-:W-:-:S06]  /*05f0*/  DADD R12, R12, -R16 ;  /* 0x000000000c0c7229 */ /* 0x010fcc0000000810 */
[----:B------:R-:W-:Y:S02]  /*0600*/  DFMA R4, R8, R8, R4 ;  /* 0x000000080804722b */ /* 0x000fe40000000004 */
[----:B-----5:R-:W-:-:S06]  /*0610*/  DADD R18, R18, -R20 ;  /* 0x0000000012127229 */ /* 0x020fcc0000000814 */
[----:B------:R-:W-:-:S08]  /*0620*/  DFMA R4, R12, R12, R4 ;  /* 0x0000000c0c04722b */ /* 0x000fd00000000004 */
[----:B------:R-:W-:-:S11]  /*0630*/  DFMA R14, R18, R18, R4 ;  /* 0x00000012120e722b */ /* 0x000fd60000000004 */
.L_x_3:
[----:B------:R-:W-:Y:S05]  /*0640*/  @!P1 BRA `(.L_x_0) ;  /* 0x0000000000689947 */ /* 0x000fea0003800000 */
[----:B------:R-:W-:Y:S02]  /*0650*/  ISETP.NE.AND P0, PT, R26, 0x1, PT ;  /* 0x000000011a00780c */ /* 0x000fe40003f05270 */
[----:B------:R-:W-:-:S04]  /*0660*/  LOP3.LUT R0, R0, 0x1, RZ, 0xc0, !PT ;  /* 0x0000000100007812 */ /* 0x000fc800078ec0ff */
[----:B------:R-:W-:-:S07]  /*0670*/  ISETP.NE.U32.AND P1, PT, R0, 0x1, PT ;  /* 0x000000010000780c */ /* 0x000fce0003f25070 */
[----:B------:R-:W0:Y:S01]  /*0680*/  @P0 LDC.64 R4, c[0x0][0x388] ;  /* 0x0000e200ff040b82 */ /* 0x000e220000000a00 */
[----:B------:R-:W-:Y:S01]  /*0690*/  @P0 IADD3 R17, PT, PT, R27, R6, RZ ;  /* 0x000000061b110210 */ /* 0x000fe20007ffe0ff */
[----:B------:R-:W-:Y:S02]  /*06a0*/  @P0 IMAD.IADD R21, R7, 0x1, R6 ;  /* 0x0000000107150824 */ /* 0x000fe400078e0206 */
[----:B------:R-:W-:-:S04]  /*06b0*/  @P0 VIADD R6, R6, 0x2 ;  /* 0x0000000206060836 */ /* 0x000fc80000000000 */
[----:B------:R-:W1:Y:S01]  /*06c0*/  @!P1 LDC.64 R10, c[0x0][0x388] ;  /* 0x0000e200ff0a9b82 */ /* 0x000e620000000a00 */
[----:B------:R-:W-:Y:S01]  /*06d0*/  @!P1 IADD3 R19, PT, PT, R27, R6, RZ ;  /* 0x000000061b139210 */ /* 0x000fe20007ffe0ff */
[----:B------:R-:W-:Y:S02]  /*06e0*/  @!P1 IMAD.IADD R23, R7, 0x1, R6 ;  /* 0x0000000107179824 */ /* 0x000fe400078e0206 */
[----:B0-----:R-:W-:-:S04]  /*06f0*/  @P0 IMAD.WIDE R16, R17, 0x8, R4 ;  /* 0x0000000811100825 */ /* 0x001fc800078e0204 */
[----:B------:R-:W-:Y:S01]  /*0700*/  @P0 IMAD.WIDE R20, R21, 0x8, R4 ;  /* 0x0000000815140825 */ /* 0x000fe200078e0204 */
[----:B------:R-:W2:Y:S04]  /*0710*/  @P0 LDG.E.64 R8, desc[UR6][R16.64] ;  /* 0x0000000610080981 */ /* 0x000ea8000c1e1b00 */
[----:B------:R-:W2:Y:S01]  /*0720*/  @P0 LDG.E.64 R4, desc[UR6][R20.64] ;  /* 0x0000000614040981 */ /* 0x000ea2000c1e1b00 */
[----:B-1----:R-:W-:-:S03]  /*0730*/  @!P1 IMAD.WIDE R18, R19, 0x8, R10 ;  /* 0x0000000813129825 */ /* 0x002fc600078e020a */
[----:B------:R-:W3:Y:S01]  /*0740*/  @P0 LDG.E.64 R6, desc[UR6][R16.64+0x8] ;  /* 0x0000080610060981 */ /* 0x000ee2000c1e1b00 */
[----:B------:R-:W-:-:S03]  /*0750*/  @!P1 IMAD.WIDE R10, R23, 0x8, R10 ;  /* 0x00000008170a9825 */ /* 0x000fc600078e020a */
[----:B------:R-:W3:Y:S04]  /*0760*/  @P0 LDG.E.64 R12, desc[UR6][R20.64+0x8] ;  /* 0x00000806140c0981 */ /* 0x000ee8000c1e1b00 */
[----:B------:R-:W4:Y:S04]  /*0770*/  @!P1 LDG.E.64 R18, desc[UR6][R18.64] ;  /* 0x0000000612129981 */ /* 0x000f28000c1e1b00 */
[----:B------:R-:W4:Y:S01]  /*0780*/  @!P1 LDG.E.64 R10, desc[UR6][R10.64] ;  /* 0x000000060a0a9981 */ /* 0x000f22000c1e1b00 */
[----:B--2---:R-:W-:Y:S02]  /*0790*/  @P0 DADD R4, R8, -R4 ;  /* 0x0000000008040229 */ /* 0x004fe40000000804 */
[----:B---3--:R-:W-:-:S06]  /*07a0*/  @P0 DADD R6, R6, -R12 ;  /* 0x0000000006060229 */ /* 0x008fcc000000080c */
[----:B------:R-:W-:-:S08]  /*07b0*/  @P0 DFMA R4, R4, R4, R14 ;  /* 0x000000040404022b */ /* 0x000fd0000000000e */
[----:B------:R-:W-:Y:S02]  /*07c0*/  @P0 DFMA R14, R6, R6, R4 ;  /* 0x00000006060e022b */ /* 0x000fe40000000004 */
[----:B----4-:R-:W-:-:S08]  /*07d0*/  @!P1 DADD R4, R18, -R10 ;  /* 0x0000000012049229 */ /* 0x010fd0000000080a */
[----:B------:R-:W-:-:S11]  /*07e0*/  @!P1 DFMA R14, R4, R4, R14 ;  /* 0x00000004040e922b */ /* 0x000fd6000000000e */
.L_x_0:
[----:B------:R-:W0:Y:S01]  /*07f0*/  MUFU.RSQ64H R5, R15 ;  /* 0x0000000f00057308 */ /* 0x000e220000001c00 */
[----:B------:R-:W-:Y:S01]  /*0800*/  VIADD R4, R15, 0xfcb00000 ;  /* 0xfcb000000f047836 */ /* 0x000fe20000000000 */
[----:B------:R-:W-:Y:S01]  /*0810*/  MOV R8, 0x0 ;  /* 0x0000000000087802 */ /* 0x000fe20000000f00 */
[----:B------:R-:W-:Y:S01]  /*0820*/  IMAD.MOV.U32 R9, RZ, RZ, 0x3fd80000 ;  /* 0x3fd80000ff097424 */ /* 0x000fe200078e00ff */
[----:B------:R-:W-:Y:S02]  /*0830*/  BSSY.RECONVERGENT B0, `(.L_x_4) ;  /* 0x000000f000007945 */ /* 0x000fe40003800200 */
[----:B------:R-:W-:Y:S01]  /*0840*/  ISETP.GE.U32.AND P0, PT, R4, 0x7ca00000, PT ;  /* 0x7ca000000400780c */ /* 0x000fe20003f06070 */
[----:B0-----:R-:W-:-:S08]  /*0850*/  DMUL R6, R4, R4 ;  /* 0x0000000404067228 */ /* 0x001fd00000000000 */
[----:B------:R-:W-:-:S08]  /*0860*/  DFMA R6, -R6, R14, 1 ;  /* 0x3ff000000606742b */ /* 0x000fd0000000010e */
[----:B------:R-:W-:Y:S02]  /*0870*/  DFMA R8, R6, R8, 0.5 ;  /* 0x3fe000000608742b */ /* 0x000fe40000000008 */
[----:B------:R-:W-:-:S08]  /*0880*/  DMUL R6, R4, R6 ;  /* 0x0000000604067228 */ /* 0x000fd00000000000 */
[----:B------:R-:W-:-:S08]  /*0890*/  DFMA R12, R8, R6, R4 ;  /* 0x00000006080c722b */ /* 0x000fd00000000004 */
[----:B------:R-:W-:Y:S02]  /*08a0*/  DMUL R6, R12, R14 ;  /* 0x0000000e0c067228 */ /* 0x000fe40000000000 */
[----:B------:R-:W-:Y:S01]  /*08b0*/  IADD3 R11, PT, PT, R13, -0x100000, RZ ;  /* 0xfff000000d0b7810 */ /* 0x000fe20007ffe0ff */
[----:B------:R-:W-:-:S05]  /*08c0*/  IMAD.MOV.U32 R10, RZ, RZ, R12 ;  /* 0x000000ffff0a7224 */ /* 0x000fca00078e000c */
[----:B------:R-:W-:-:S08]  /*08d0*/  DFMA R16, R6, -R6, R14 ;  /* 0x800000060610722b */ /* 0x000fd0000000000e */
[----:B------:R-:W-:Y:S01]  /*08e0*/  DFMA R8, R16, R10, R6 ;  /* 0x0000000a1008722b */ /* 0x000fe20000000006 */
[----:B------:R-:W-:Y:S10]  /*08f0*/  @!P0 BRA `(.L_x_5) ;  /* 0x0000000000088947 */ /* 0x000ff40003800000 */
[----:B------:R-:W-:-:S07]  /*0900*/  MOV R0, 0x920 ;  /* 0x0000092000007802 */ /* 0x000fce0000000f00 */
[----:B------:R-:W-:Y:S05]  /*0910*/  CALL.REL.NOINC `($__internal_0_$__cuda_sm20_dsqrt_rn_f64_mediumpath_v1) ;  /* 0x00000000001c7944 */ /* 0x000fea0003c00000 */
.L_x_5:
[----:B------:R-:W-:Y:S05]  /*0920*/  BSYNC.RECONVERGENT B0 ;  /* 0x0000000000007941 */ /* 0x000fea0003800200 */
.L_x_4:
[----:B------:R-:W0:Y:S01]  /*0930*/  LDC.64 R4, c[0x0][0x380] ;  /* 0x0000e000ff047b82 */ /* 0x000e220000000a00 */
[----:B------:R-:W1:Y:S02]  /*0940*/  LDCU UR4, c[0x0][0x374] ;  /* 0x00006e80ff0477ac */ /* 0x000e640008000800 */
[----:B-1----:R-:W-:-:S04]  /*0950*/  IMAD R3, R2, UR4, R3 ;  /* 0x0000000402037c24 */ /* 0x002fc8000f8e0203 */
[----:B0-----:R-:W-:-:S05]  /*0960*/  IMAD.WIDE.U32 R2, R3, 0x8, R4 ;  /* 0x0000000803027825 */ /* 0x001fca00078e0004 */
[----:B------:R-:W-:Y:S01]  /*0970*/  STG.E.64 desc[UR6][R2.64], R8 ;  /* 0x0000000802007986 */ /* 0x000fe2000c101b06 */
[----:B------:R-:W-:Y:S05]  /*0980*/  EXIT ;  /* 0x000000000000794d */ /* 0x000fea0003800000 */
        .weak           $__internal_0_$__cuda_sm20_dsqrt_rn_f64_mediumpath_v1
        .type           $__internal_0_$__cuda_sm20_dsqrt_rn_f64_mediumpath_v1,@function
        .size           $__internal_0_$__cuda_sm20_dsqrt_rn_f64_mediumpath_v1,(.L_x_11 - $__internal_0_$__cuda_sm20_dsqrt_rn_f64_mediumpath_v1)
$__internal_0_$__cuda_sm20_dsqrt_rn_f64_mediumpath_v1:
[----:B------:R-:W-:Y:S01]  /*0990*/  ISETP.GE.U32.AND P0, PT, R4, -0x3400000, PT ;  /* 0xfcc000000400780c */ /* 0x000fe20003f06070 */
[----:B------:R-:W-:Y:S01]  /*09a0*/  BSSY.RECONVERGENT B1, `(.L_x_6) ;  /* 0x0000028000017945 */ /* 0x000fe20003800200 */
[----:B------:R-:W-:Y:S01]  /*09b0*/  MOV R13, R11 ;  /* 0x0000000b000d7202 */ /* 0x000fe20000000f00 */
[----:B------:R-:W-:Y:S01]  /*09c0*/  IMAD.MOV.U32 R10, RZ, RZ, R14 ;  /* 0x000000ffff0a7224 */ /* 0x000fe200078e000e */
[----:B------:R-:W-:Y:S01]  /*09d0*/  MOV R11, R15 ;  /* 0x0000000f000b7202 */ /* 0x000fe20000000f00 */
[----:B------:R-:W-:Y:S01]  /*09e0*/  IMAD.MOV.U32 R4, RZ, RZ, R16 ;  /* 0x000000ffff047224 */ /* 0x000fe200078e0010 */
[----:B------:R-:W-:-:S07]  /*09f0*/  MOV R5, R17 ;  /* 0x0000001100057202 */ /* 0x000fce0000000f00 */
[----:B------:R-:W-:Y:S05]  /*0a00*/  @!P0 BRA `(.L_x_7) ;  /* 0x0000000000208947 */ /* 0x000fea0003800000 */
[----:B------:R-:W-:-:S10]  /*0a10*/  DFMA.RM R4, R4, R12, R6 ;  /* 0x0000000c0404722b */ /* 0x000fd40000004006 */
[----:B------:R-:W-:-:S05]  /*0a20*/  IADD3 R8, P0, PT, R4, 0x1, RZ ;  /* 0x0000000104087810 */ /* 0x000fca0007f1e0ff */
[----:B------:R-:W-:-:S06]  /*0a30*/  IMAD.X R9, RZ, RZ, R5, P0 ;  /* 0x000000ffff097224 */ /* 0x000fcc00000e0605 */
[----:B------:R-:W-:-:S08]  /*0a40*/  DFMA.RP R6, -R4, R8, R10 ;  /* 0x000000080406722b */ /* 0x000fd0000000810a */
[----:B------:R-:W-:-:S06]  /*0a50*/  DSETP.GT.AND P0, PT, R6, RZ, PT ;  /* 0x000000ff0600722a */ /* 0x000fcc0003f04000 */
[----:B------:R-:W-:Y:S02]  /*0a60*/  FSEL R4, R8, R4, P0 ;  /* 0x0000000408047208 */ /* 0x000fe40000000000 */
[----:B------:R-:W-:Y:S01]  /*0a70*/  FSEL R5, R9, R5, P0 ;  /* 0x0000000509057208 */ /* 0x000fe20000000000 */
[----:B------:R-:W-:Y:S06]  /*0a80*/  BRA `(.L_x_8) ;  /* 0x0000000000647947 */ /* 0x000fec0003800000 */
.L_x_7:
[----:B------:R-:W-:-:S14]  /*0a90*/  DSETP.NE.AND P0, PT, R10, RZ, PT ;  /* 0x000000ff0a00722a */ /* 0x000fdc0003f05000 */
[----:B------:R-:W-:Y:S05]  /*0aa0*/  @!P0 BRA `(.L_x_9) ;  /* 0x0000000000588947 */ /* 0x000fea0003800000 */
[----:B------:R-:W-:-:S13]  /*0ab0*/  ISETP.GE.AND P0, PT, R11, RZ, PT ;  /* 0x000000ff0b00720c */ /* 0x000fda0003f06270 */
[----:B------:R-:W-:Y:S01]  /*0ac0*/  @!P0 MOV R4, 0x0 ;  /* 0x0000000000048802 */ /* 0x000fe20000000f00 */
[----:B------:R-:W-:Y:S01]  /*0ad0*/  @!P0 IMAD.MOV.U32 R5, RZ, RZ, -0x80000 ;  /* 0xfff80000ff058424 */ /* 0x000fe200078e00ff */
[----:B------:R-:W-:Y:S06]  /*0ae0*/  @!P0 BRA `(.L_x_8) ;  /* 0x00000000004c8947 */ /* 0x000fec0003800000 */
[----:B------:R-:W-:-:S13]  /*0af0*/  ISETP.GT.AND P0, PT, R11, 0x7fefffff, PT ;  /* 0x7fefffff0b00780c */ /* 0x000fda0003f04270 */
[----:B------:R-:W-:Y:S05]  /*0b00*/  @P0 BRA `(.L_x_9) ;  /* 0x0000000000400947 */ /* 0x000fea0003800000 */
[----:B------:R-:W-:Y:S01]  /*0b10*/  DMUL R4, R10, 8.11296384146066816958e+31 ;  /* 0x469000000a047828 */ /* 0x000fe20000000000 */
[----:B------:R-:W-:Y:S01]  /*0b20*/  MOV R6, RZ ;  /* 0x000000ff00067202 */ /* 0x000fe20000000f00 */
[----:B------:R-:W-:Y:S01]  /*0b30*/  IMAD.MOV.U32 R10, RZ, RZ, 0x0 ;  /* 0x00000000ff0a7424 */ /* 0x000fe200078e00ff */
[----:B------:R-:W-:-:S03]  /*0b40*/  MOV R11, 0x3fd80000 ;  /* 0x3fd80000000b7802 */ /* 0x000fc60000000f00 */
[----:B------:R-:W0:Y:S02]  /*0b50*/  MUFU.RSQ64H R7, R5 ;  /* 0x0000000500077308 */ /* 0x000e240000001c00 */
[----:B0-----:R-:W-:-:S08]  /*0b60*/  DMUL R8, R6, R6 ;  /* 0x0000000606087228 */ /* 0x001fd00000000000 */
[----:B------:R-:W-:-:S08]  /*0b70*/  DFMA R8, R4, -R8, 1 ;  /* 0x3ff000000408742b */ /* 0x000fd00000000808 */
[----:B------:R-:W-:Y:S02]  /*0b80*/  DFMA R10, R8, R10, 0.5 ;  /* 0x3fe00000080a742b */ /* 0x000fe4000000000a */
[----:B------:R-:W-:-:S08]  /*0b90*/  DMUL R8, R6, R8 ;  /* 0x0000000806087228 */ /* 0x000fd00000000000 */
[----:B------:R-:W-:-:S08]  /*0ba0*/  DFMA R8, R10, R8, R6 ;  /* 0x000000080a08722b */ /* 0x000fd00000000006 */
[----:B------:R-:W-:Y:S02]  /*0bb0*/  DMUL R6, R4, R8 ;  /* 0x0000000804067228 */ /* 0x000fe40000000000 */
[----:B------:R-:W-:-:S06]  /*0bc0*/  VIADD R9, R9, 0xfff00000 ;  /* 0xfff0000009097836 */ /* 0x000fcc0000000000 */
[----:B------:R-:W-:-:S08]  /*0bd0*/  DFMA R10, R6, -R6, R4 ;  /* 0x80000006060a722b */ /* 0x000fd00000000004 */
[----:B------:R-:W-:-:S10]  /*0be0*/  DFMA R4, R8, R10, R6 ;  /* 0x0000000a0804722b */ /* 0x000fd40000000006 */
[----:B------:R-:W-:Y:S01]  /*0bf0*/  IADD3 R5, PT, PT, R5, -0x3500000, RZ ;  /* 0xfcb0000005057810 */ /* 0x000fe20007ffe0ff */
[----:B------:R-:W-:Y:S06]  /*0c00*/  BRA `(.L_x_8) ;  /* 0x0000000000047947 */ /* 0x000fec0003800000 */
.L_x_9:
[----:B------:R-:W-:-:S11]  /*0c10*/  DADD R4, R10, R10 ;  /* 0x000000000a047229 */ /* 0x000fd6000000000a */
.L_x_8:
[----:B------:R-:W-:Y:S05]  /*0c20*/  BSYNC.RECONVERGENT B1 ;  /* 0x0000000000017941 */ /* 0x000fea0003800200 */
.L_x_6:
[----:B------:R-:W-:Y:S01]  /*0c30*/  MOV R9, R5 ;  /* 0x0000000500097202 */ /* 0x000fe20000000f00 */
[----:B------:R-:W-:Y:S02]  /*0c40*/  HFMA2 R5, -RZ, RZ, 0, 0 ;  /* 0x00000000ff057431 */ /* 0x000fe400000001ff */
[----:B------:R-:W-:Y:S02]  /*0c50*/  IMAD.MOV.U32 R8, RZ, RZ, R4 ;  /* 0x000000ffff087224 */ /* 0x000fe400078e0004 */
[----:B------:R-:W-:-:S04]  /*0c60*/  IMAD.MOV.U32 R4, RZ, RZ, R0 ;  /* 0x000000ffff047224 */ /* 0x000fc800078e0000 */
[----:B------:R-:W-:Y:S05]  /*0c70*/  RET.REL.NODEC R4 `(_Z10cal_dist_2PdS_PiS0_i) ;  /* 0xfffffff004e07950 */ /* 0x000fea0003c3ffff */
.L_x_10:
[----:B------:R-:W-:-:S00]  /*0c80*/  BRA `(.L_x_10) ;  /* 0xfffffffc00fc7947 */ /* 0x000fc0000383ffff */
[----:B------:R-:W-:-:S00]  /*0c90*/  NOP ;  /* 0x0000000000007918 */ /* 0x000fc00000000000 */
        /* <DEDUP_REMOVED lines=14> */
.L_x_11:


//--------------------- .nv.shared.reserved.0     --------------------------
	.section	.nv.shared.reserved.0,"aw",@nobits
	.weak		__nv_reservedSMEM_offset_0_alias
	.size		__nv_reservedSMEM_offset_0_alias, 0, 64
	.other		__nv_reservedSMEM_offset_0_alias,@"STO_CUDA_RESERVED_SHARED STV_DEFAULT"
__nv_reservedSMEM_offset_0_alias:
	.zero		0
	.zero		64


//--------------------- .nv.constant0._Z10cal_dist_2PdS_PiS0_i --------------------------
	.section	.nv.constant0._Z10cal_dist_2PdS_PiS0_i,"a",@progbits
	.sectionflags	@""
	.align	4
.nv.constant0._Z10cal_dist_2PdS_PiS0_i:
	.zero		932


//--------------------- SYMBOLS --------------------------

	.type		.nv.reservedSmem.offset0,@object
	.size		.nv.reservedSmem.offset0,0x4
